	.headerflags	@"EF_CUDA_TEXMODE_UNIFIED EF_CUDA_64BIT_ADDRESS EF_CUDA_ACCELERATORS EF_CUDA_SM90 EF_CUDA_VIRTUAL_SM(EF_CUDA_SM90)"
	.elftype	@"ET_EXEC"


//--------------------- .nv.info                  --------------------------
	.section	.nv.info,"",@"SHT_CUDA_INFO"
	.align	4


	//----- nvinfo : EIATTR_REGCOUNT
	.align		4
        /*0000*/ 	.byte	0x04, 0x2f
        /*0002*/ 	.short	(.L_3 - .L_2)
	.align		4
.L_2:
        /*0004*/ 	.word	index@(triton_poi_fused__native_batch_norm_legit_no_training_relu_27)
        /*0008*/ 	.word	0x00000016


	//----- nvinfo : EIATTR_MIN_STACK_SIZE
	.align		4
.L_3:
        /*000c*/ 	.byte	0x04, 0x12
        /*000e*/ 	.short	(.L_5 - .L_4)
	.align		4
.L_4:
        /*0010*/ 	.word	index@(triton_poi_fused__native_batch_norm_legit_no_training_relu_27)
        /*0014*/ 	.word	0x00000000


	//----- nvinfo : EIATTR_FRAME_SIZE
	.align		4
.L_5:
        /*0018*/ 	.byte	0x04, 0x11
        /*001a*/ 	.short	(.L_7 - .L_6)
	.align		4
.L_6:
        /*001c*/ 	.word	index@(triton_poi_fused__native_batch_norm_legit_no_training_relu_27)
        /*0020*/ 	.word	0x00000000


	//----- nvinfo : EIATTR_MIN_STACK_SIZE
	.align		4
.L_7:
        /*0024*/ 	.byte	0x04, 0x12
        /*0026*/ 	.short	(.L_9 - .L_8)
	.align		4
.L_8:
        /*0028*/ 	.word	index@(triton_poi_fused__native_batch_norm_legit_no_training_relu_27)
        /*002c*/ 	.word	0x00000000
.L_9:


//--------------------- .nv.info.triton_poi_fused__native_batch_norm_legit_no_training_relu_27 --------------------------
	.section	.nv.info.triton_poi_fused__native_batch_norm_legit_no_training_relu_27,"",@"SHT_CUDA_INFO"
	.sectionflags	@""
	.align	4


	//----- nvinfo : EIATTR_CUDA_API_VERSION
	.align		4
        /*0000*/ 	.byte	0x04, 0x37
        /*0002*/ 	.short	(.L_11 - .L_10)
.L_10:
        /*0004*/ 	.word	0x0000007c


	//----- nvinfo : EIATTR_KPARAM_INFO
	.align		4
.L_11:
        /*0008*/ 	.byte	0x04, 0x17
        /*000a*/ 	.short	(.L_13 - .L_12)
.L_12:
        /*000c*/ 	.word	0x00000000
        /*0010*/ 	.short	0x0006
        /*0012*/ 	.short	0x0030
        /*0014*/ 	.byte	0x00, 0xf0, 0x11, 0x00


	//----- nvinfo : EIATTR_KPARAM_INFO
	.align		4
.L_13:
        /*0018*/ 	.byte	0x04, 0x17
        /*001a*/ 	.short	(.L_15 - .L_14)
.L_14:
        /*001c*/ 	.word	0x00000000
        /*0020*/ 	.short	0x0005
        /*0022*/ 	.short	0x0028
        /*0024*/ 	.byte	0x00, 0xf4, 0x21, 0x00


	//----- nvinfo : EIATTR_KPARAM_INFO
	.align		4
.L_15:
        /*0028*/ 	.byte	0x04, 0x17
        /*002a*/ 	.short	(.L_17 - .L_16)
.L_16:
        /*002c*/ 	.word	0x00000000
        /*0030*/ 	.short	0x0004
        /*0032*/ 	.short	0x0020
        /*0034*/ 	.byte	0x00, 0xf4, 0x21, 0x00


	//----- nvinfo : EIATTR_KPARAM_INFO
	.align		4
.L_17:
        /*0038*/ 	.byte	0x04, 0x17
        /*003a*/ 	.short	(.L_19 - .L_18)
.L_18:
        /*003c*/ 	.word	0x00000000
        /*0040*/ 	.short	0x0003
        /*0042*/ 	.short	0x0018
        /*0044*/ 	.byte	0x00, 0xf4, 0x21, 0x00


	//----- nvinfo : EIATTR_KPARAM_INFO
	.align		4
.L_19:
        /*0048*/ 	.byte	0x04, 0x17
        /*004a*/ 	.short	(.L_21 - .L_20)
.L_20:
        /*004c*/ 	.word	0x00000000
        /*0050*/ 	.short	0x0002
        /*0052*/ 	.short	0x0010
        /*0054*/ 	.byte	0x00, 0xf4, 0x21, 0x00


	//----- nvinfo : EIATTR_KPARAM_INFO
	.align		4
.L_21:
        /*0058*/ 	.byte	0x04, 0x17
        /*005a*/ 	.short	(.L_23 - .L_22)
.L_22:
        /*005c*/ 	.word	0x00000000
        /*0060*/ 	.short	0x0001
        /*0062*/ 	.short	0x0008
        /*0064*/ 	.byte	0x00, 0xf4, 0x21, 0x00


	//----- nvinfo : EIATTR_KPARAM_INFO
	.align		4
.L_23:
        /*0068*/ 	.byte	0x04, 0x17
        /*006a*/ 	.short	(.L_25 - .L_24)
.L_24:
        /*006c*/ 	.word	0x00000000
        /*0070*/ 	.short	0x0000
        /*0072*/ 	.short	0x0000
        /*0074*/ 	.byte	0x00, 0xf4, 0x21, 0x00


	//----- nvinfo : EIATTR_SPARSE_MMA_MASK
	.align		4
.L_25:
        /*0078*/ 	.byte	0x03, 0x50
        /*007a*/ 	.short	0x0000


	//----- nvinfo : EIATTR_MAXREG_COUNT
	.align		4
        /*007c*/ 	.byte	0x03, 0x1b
        /*007e*/ 	.short	0x00ff


	//----- nvinfo : EIATTR_EXIT_INSTR_OFFSETS
	.align		4
        /*0080*/ 	.byte	0x04, 0x1c
        /*0082*/ 	.short	(.L_27 - .L_26)


	//   ....[0]....
.L_26:
        /*0084*/ 	.word	0x00000410


	//   ....[1]....
        /*0088*/ 	.word	0x00000430


	//----- nvinfo : EIATTR_REQNTID
	.align		4
.L_27:
        /*008c*/ 	.byte	0x04, 0x10
        /*008e*/ 	.short	(.L_29 - .L_28)
.L_28:
        /*0090*/ 	.word	0x00000080
        /*0094*/ 	.word	0x00000001
        /*0098*/ 	.word	0x00000001


	//----- nvinfo : EIATTR_CBANK_PARAM_SIZE
	.align		4
.L_29:
        /*009c*/ 	.byte	0x03, 0x19
        /*009e*/ 	.short	0x0034


	//----- nvinfo : EIATTR_PARAM_CBANK
	.align		4
        /*00a0*/ 	.byte	0x04, 0x0a
        /*00a2*/ 	.short	(.L_31 - .L_30)
	.align		4
.L_30:
        /*00a4*/ 	.word	index@(.nv.constant0.triton_poi_fused__native_batch_norm_legit_no_training_relu_27)
        /*00a8*/ 	.short	0x0210
        /*00aa*/ 	.short	0x0034


	//----- nvinfo : EIATTR_SW_WAR
	.align		4
.L_31:
        /*00ac*/ 	.byte	0x04, 0x36
        /*00ae*/ 	.short	(.L_33 - .L_32)
.L_32:
        /*00b0*/ 	.word	0x00000008
.L_33:


//--------------------- .nv.callgraph             --------------------------
	.section	.nv.callgraph,"",@"SHT_CUDA_CALLGRAPH"
	.align	4
	.sectionentsize	8
	.align		4
        /*0000*/ 	.word	0x00000000
	.align		4
        /*0004*/ 	.word	0xffffffff
	.align		4
        /*0008*/ 	.word	0x00000000
	.align		4
        /*000c*/ 	.word	0xfffffffe
	.align		4
        /*0010*/ 	.word	0x00000000
	.align		4
        /*0014*/ 	.word	0xfffffffd
	.align		4
        /*0018*/ 	.word	0x00000000
	.align		4
        /*001c*/ 	.word	0xfffffffc


//--------------------- .nv.constant4             --------------------------
	.section	.nv.constant4,"a",@progbits
	.align	8
	.align		8
.nv.constant4:
        /*0000*/ 	.dword	_$_str
	.align		8
        /*0008*/ 	.dword	_$_str_$_2


//--------------------- .text.triton_poi_fused__native_batch_norm_legit_no_training_relu_27 --------------------------
	.section	.text.triton_poi_fused__native_batch_norm_legit_no_training_relu_27,"ax",@progbits
	.align	128
        .global         triton_poi_fused__native_batch_norm_legit_no_training_relu_27
        .type           triton_poi_fused__native_batch_norm_legit_no_training_relu_27,@function
        .size           triton_poi_fused__native_batch_norm_legit_no_training_relu_27,(.L_x_1 - triton_poi_fused__native_batch_norm_legit_no_training_relu_27)
        .other          triton_poi_fused__native_batch_norm_legit_no_training_relu_27,@"STO_CUDA_ENTRY STV_DEFAULT"
triton_poi_fused__native_batch_norm_legit_no_training_relu_27:
.text.triton_poi_fused__native_batch_norm_legit_no_training_relu_27:
[----:B------:R-:W0:Y:S01]  /*0000*/  LDC R1, c[0x0][0x28] ;  /* 0x00000a00ff017b82 */ /* 0x000e220000000800 */
[----:B------:R-:W1:Y:S07]  /*0010*/  S2R R0, SR_TID.X ;  /* 0x0000000000007919 */ /* 0x000e6e0000002100 */
[----:B------:R-:W2:Y:S01]  /*0020*/  LDC.64 R8, c[0x0][0x220] ;  /* 0x00008800ff087b82 */ /* 0x000ea20000000a00 */
[----:B------:R-:W-:Y:S01]  /*0030*/  ULDC.64 UR4, c[0x0][0x208] ;  /* 0x0000820000047ab9 */ /* 0x000fe20000000a00 */
[----:B------:R-:W3:Y:S06]  /*0040*/  S2R R3, SR_CTAID.X ;  /* 0x0000000000037919 */ /* 0x000eec0000002500 */
[----:B------:R-:W4:Y:S08]  /*0050*/  LDC.64 R12, c[0x0][0x210] ;  /* 0x00008400ff0c7b82 */ /* 0x000f300000000a00 */
[----:B------:R-:W5:Y:S08]  /*0060*/  LDC.64 R14, c[0x0][0x218] ;  /* 0x00008600ff0e7b82 */ /* 0x000f700000000a00 */
[----:B------:R-:W5:Y:S01]  /*0070*/  LDC.64 R16, c[0x0][0x228] ;  /* 0x00008a00ff107b82 */ /* 0x000f620000000a00 */
[----:B-1----:R-:W-:-:S07]  /*0080*/  SHF.L.U32 R0, R0, 0x1, RZ ;  /* 0x0000000100007819 */ /* 0x002fce00000006ff */
[----:B------:R-:W1:Y:S01]  /*0090*/  LDC.64 R18, c[0x0][0x230] ;  /* 0x00008c00ff127b82 */ /* 0x000e620000000a00 */
[----:B------:R-:W-:-:S04]  /*00a0*/  LOP3.LUT R0, R0, 0xfe, RZ, 0xc0, !PT ;  /* 0x000000fe00007812 */ /* 0x000fc800078ec0ff */
[----:B---3--:R-:W-:-:S04]  /*00b0*/  LEA R0, R3, R0, 0x8 ;  /* 0x0000000003007211 */ /* 0x008fc800078e40ff */
[C---:B------:R-:W-:Y:S01]  /*00c0*/  ISETP.GE.AND P0, PT, R0.reuse, 0xfd80, PT ;  /* 0x0000fd800000780c */ /* 0x040fe20003f06270 */
[----:B------:R-:W-:-:S05]  /*00d0*/  IMAD.HI R2, R0, 0x2aaaaaab, RZ ;  /* 0x2aaaaaab00027827 */ /* 0x000fca00078e02ff */
[----:B------:R-:W-:-:S04]  /*00e0*/  SHF.R.U32.HI R3, RZ, 0x1f, R2 ;  /* 0x0000001fff037819 */ /* 0x000fc80000011602 */
[----:B------:R-:W-:-:S05]  /*00f0*/  LEA.HI R3, R2, R3, RZ, 0x1c ;  /* 0x0000000302037211 */ /* 0x000fca00078fe0ff */
[----:B------:R-:W-:Y:S01]  /*0100*/  IMAD R11, R3, -0x60, R0 ;  /* 0xffffffa0030b7824 */ /* 0x000fe200078e0200 */
[----:B------:R-:W-:-:S03]  /*0110*/  CS2R R2, SRZ ;  /* 0x0000000000027805 */ /* 0x000fc6000001ff00 */
[----:B--2---:R-:W-:-:S05]  /*0120*/  IMAD.WIDE R8, R11, 0x4, R8 ;  /* 0x000000040b087825 */ /* 0x004fca00078e0208 */
[----:B------:R2:W3:Y:S01]  /*0130*/  @!P0 LDG.E.EL.64 R2, desc[UR4][R8.64] ;  /* 0x0000000408028981 */ /* 0x0004e2000c2e1b00 */
[----:B------:R-:W-:Y:S02]  /*0140*/  CS2R R4, SRZ ;  /* 0x0000000000047805 */ /* 0x000fe4000001ff00 */
[----:B------:R-:W-:Y:S01]  /*0150*/  CS2R R6, SRZ ;  /* 0x0000000000067805 */ /* 0x000fe2000001ff00 */
[----:B----4-:R-:W-:-:S04]  /*0160*/  IMAD.WIDE R12, R0, 0x4, R12 ;  /* 0x00000004000c7825 */ /* 0x010fc800078e020c */
[C---:B-----5:R-:W-:Y:S01]  /*0170*/  IMAD.WIDE R14, R11.reuse, 0x4, R14 ;  /* 0x000000040b0e7825 */ /* 0x060fe200078e020e */
[----:B------:R-:W4:Y:S01]  /*0180*/  @!P0 LDG.E.64 R4, desc[UR4][R12.64] ;  /* 0x000000040c048981 */ /* 0x000f22000c1e1b00 */
[----:B--2---:R-:W-:Y:S02]  /*0190*/  CS2R R8, SRZ ;  /* 0x0000000000087805 */ /* 0x004fe4000001ff00 */
[C---:B0-----:R-:W-:Y:S01]  /*01a0*/  IMAD.WIDE R16, R11.reuse, 0x4, R16 ;  /* 0x000000040b107825 */ /* 0x041fe200078e0210 */
[----:B------:R0:W4:Y:S03]  /*01b0*/  @!P0 LDG.E.EL.64 R6, desc[UR4][R14.64] ;  /* 0x000000040e068981 */ /* 0x000126000c2e1b00 */
[----:B-1----:R-:W-:Y:S01]  /*01c0*/  IMAD.WIDE R18, R11, 0x4, R18 ;  /* 0x000000040b127825 */ /* 0x002fe200078e0212 */
[----:B------:R-:W-:-:S04]  /*01d0*/  CS2R R10, SRZ ;  /* 0x00000000000a7805 */ /* 0x000fc8000001ff00 */
[----:B------:R-:W2:Y:S04]  /*01e0*/  @!P0 LDG.E.EL.64 R8, desc[UR4][R18.64] ;  /* 0x0000000412088981 */ /* 0x000ea8000c2e1b00 */
[----:B------:R-:W2:Y:S01]  /*01f0*/  @!P0 LDG.E.EL.64 R10, desc[UR4][R16.64] ;  /* 0x00000004100a8981 */ /* 0x000ea2000c2e1b00 */
[----:B0-----:R-:W-:Y:S01]  /*0200*/  HFMA2.MMA R14, -RZ, RZ, 1.625, 0 ;  /* 0x3e800000ff0e7435 */ /* 0x001fe200000001ff */
[----:B---3--:R-:W-:Y:S01]  /*0210*/  FADD R2, R2, 0.0010000000474974513054 ;  /* 0x3a83126f02027421 */ /* 0x008fe20000000000 */
[----:B------:R-:W-:-:S03]  /*0220*/  FADD R3, R3, 0.0010000000474974513054 ;  /* 0x3a83126f03037421 */ /* 0x000fc60000000000 */
[----:B------:R-:W0:Y:S08]  /*0230*/  MUFU.SQRT R12, R2 ;  /* 0x00000002000c7308 */ /* 0x000e300000002000 */
[----:B------:R1:W3:Y:S01]  /*0240*/  MUFU.SQRT R13, R3 ;  /* 0x00000003000d7308 */ /* 0x0002e20000002000 */
[C---:B0-----:R-:W-:Y:S02]  /*0250*/  FSETP.GT.AND P1, PT, R12.reuse, 8.50705917302346158658e+37, PT ;  /* 0x7e8000000c00780b */ /* 0x041fe40003f24000 */
[----:B------:R-:W-:Y:S01]  /*0260*/  FSETP.GEU.AND P3, PT, R12, 1.175494350822287508e-38, PT ;  /* 0x008000000c00780b */ /* 0x000fe20003f6e000 */
[----:B-1----:R-:W0:Y:S01]  /*0270*/  LDC.64 R2, c[0x0][0x238] ;  /* 0x00008e00ff027b82 */ /* 0x002e220000000a00 */
[----:B---3--:R-:W-:-:S02]  /*0280*/  FSETP.GT.AND P2, PT, R13, 8.50705917302346158658e+37, PT ;  /* 0x7e8000000d00780b */ /* 0x008fc40003f44000 */
[----:B------:R-:W-:-:S07]  /*0290*/  FSETP.GEU.AND P4, PT, R13, 1.175494350822287508e-38, PT ;  /* 0x008000000d00780b */ /* 0x000fce0003f8e000 */
[----:B------:R-:W-:-:S04]  /*02a0*/  @P1 FMUL R12, R12, 0.25 ;  /* 0x3e8000000c0c1820 */ /* 0x000fc80000400000 */
[----:B------:R-:W-:Y:S01]  /*02b0*/  @!P3 FMUL R12, R12, 16777216 ;  /* 0x4b8000000c0cb820 */ /* 0x000fe20000400000 */
[----:B------:R-:W-:-:S04]  /*02c0*/  @P2 FMUL R13, R13, 0.25 ;  /* 0x3e8000000d0d2820 */ /* 0x000fc80000400000 */
[----:B------:R-:W-:Y:S01]  /*02d0*/  @!P4 FMUL R13, R13, 16777216 ;  /* 0x4b8000000d0dc820 */ /* 0x000fe20000400000 */
[----:B------:R-:W1:Y:S01]  /*02e0*/  MUFU.RCP R12, R12 ;  /* 0x0000000c000c7308 */ /* 0x000e620000001000 */
[----:B------:R-:W-:-:S07]  /*02f0*/  FSEL R15, R14, 1, P1 ;  /* 0x3f8000000e0f7808 */ /* 0x000fce0000800000 */
[----:B------:R-:W3:Y:S01]  /*0300*/  MUFU.RCP R13, R13 ;  /* 0x0000000d000d7308 */ /* 0x000ee20000001000 */
[----:B------:R-:W-:Y:S01]  /*0310*/  FSEL R14, R14, 1, P2 ;  /* 0x3f8000000e0e7808 */ /* 0x000fe20001000000 */
[----:B------:R-:W-:-:S04]  /*0320*/  @!P3 FMUL R15, R15, 16777216 ;  /* 0x4b8000000f0fb820 */ /* 0x000fc80000400000 */
[----:B------:R-:W-:Y:S01]  /*0330*/  @!P4 FMUL R14, R14, 16777216 ;  /* 0x4b8000000e0ec820 */ /* 0x000fe20000400000 */
[----:B----4-:R-:W-:Y:S01]  /*0340*/  FADD R5, -R7, R5 ;  /* 0x0000000507057221 */ /* 0x010fe20000000100 */
[----:B------:R-:W-:Y:S01]  /*0350*/  FADD R4, -R6, R4 ;  /* 0x0000000406047221 */ /* 0x000fe20000000100 */
[----:B-1----:R-:W-:Y:S01]  /*0360*/  FMUL R15, R12, R15 ;  /* 0x0000000f0c0f7220 */ /* 0x002fe20000400000 */
[----:B---3--:R-:W-:-:S03]  /*0370*/  FMUL R14, R13, R14 ;  /* 0x0000000e0d0e7220 */ /* 0x008fc60000400000 */
[----:B------:R-:W-:Y:S01]  /*0380*/  FMUL R15, R4, R15 ;  /* 0x0000000f040f7220 */ /* 0x000fe20000400000 */
[----:B------:R-:W-:-:S03]  /*0390*/  FMUL R14, R5, R14 ;  /* 0x0000000e050e7220 */ /* 0x000fc60000400000 */
[----:B--2---:R-:W-:Y:S01]  /*03a0*/  FFMA R8, R15, R10, R8 ;  /* 0x0000000a0f087223 */ /* 0x004fe20000000008 */
[----:B------:R-:W-:-:S04]  /*03b0*/  FFMA R9, R14, R11, R9 ;  /* 0x0000000b0e097223 */ /* 0x000fc80000000009 */
[----:B------:R-:W-:Y:S02]  /*03c0*/  FSETP.GEU.AND P1, PT, R8, RZ, PT ;  /* 0x000000ff0800720b */ /* 0x000fe40003f2e000 */
[C---:B------:R-:W-:Y:S01]  /*03d0*/  FSETP.GEU.AND P2, PT, R9.reuse, RZ, PT ;  /* 0x000000ff0900720b */ /* 0x040fe20003f4e000 */
[----:B0-----:R-:W-:Y:S01]  /*03e0*/  IMAD.WIDE R2, R0, 0x4, R2 ;  /* 0x0000000400027825 */ /* 0x001fe200078e0202 */
[----:B------:R-:W-:Y:S02]  /*03f0*/  FSEL R8, R8, RZ, P1 ;  /* 0x000000ff08087208 */ /* 0x000fe40000800000 */
[----:B------:R-:W-:Y:S01]  /*0400*/  FSEL R9, R9, RZ, P2 ;  /* 0x000000ff09097208 */ /* 0x000fe20001000000 */
[----:B------:R-:W-:Y:S08]  /*0410*/  @P0 EXIT ;  /* 0x000000000000094d */ /* 0x000ff00003800000 */
[----:B------:R-:W-:Y:S01]  /*0420*/  STG.E.64 desc[UR4][R2.64], R8 ;  /* 0x0000000802007986 */ /* 0x000fe2000c101b04 */
[----:B------:R-:W-:Y:S05]  /*0430*/  EXIT ;  /* 0x000000000000794d */ /* 0x000fea0003800000 */
.L_x_0:
[----:B------:R-:W-:-:S00]  /*0440*/  BRA `(.L_x_0) ;  /* 0xfffffffc00fc7947 */ /* 0x000fc0000383ffff */
[----:B------:R-:W-:-:S00]  /*0450*/  NOP ;  /* 0x0000000000007918 */ /* 0x000fc00000000000 */
        /* <DEDUP_REMOVED lines=10> */
.L_x_1:


//--------------------- .nv.global.init           --------------------------
	.section	.nv.global.init,"aw",@progbits
.nv.global.init:
	.type		_$_str,@object
	.size		_$_str,(_$_str_$_2 - _$_str)
_$_str:
        /*0000*/ 	.byte	0x5f, 0x5f, 0x43, 0x55, 0x44, 0x41, 0x5f, 0x46, 0x54, 0x5a, 0x00
	.type		_$_str_$_2,@object
	.size		_$_str_$_2,(.L_1 - _$_str_$_2)
_$_str_$_2:
        /*000b*/ 	.byte	0x5f, 0x5f, 0x43, 0x55, 0x44, 0x41, 0x5f, 0x50, 0x52, 0x45, 0x43, 0x5f, 0x53, 0x51, 0x52, 0x54
        /*001b*/ 	.byte	0x00
.L_1:


//--------------------- .nv.constant0.triton_poi_fused__native_batch_norm_legit_no_training_relu_27 --------------------------
	.section	.nv.constant0.triton_poi_fused__native_batch_norm_legit_no_training_relu_27,"a",@progbits
	.sectionflags	@""
	.align	4
.nv.constant0.triton_poi_fused__native_batch_norm_legit_no_training_relu_27:
	.zero		580
